	.headerflags	@"EF_CUDA_TEXMODE_UNIFIED EF_CUDA_64BIT_ADDRESS EF_CUDA_ACCELERATORS EF_CUDA_SM90 EF_CUDA_VIRTUAL_SM(EF_CUDA_SM90)"
	.elftype	@"ET_EXEC"


//--------------------- .nv.info                  --------------------------
	.section	.nv.info,"",@"SHT_CUDA_INFO"
	.align	4


	//----- nvinfo : EIATTR_REGCOUNT
	.align		4
        /*0000*/ 	.byte	0x04, 0x2f
        /*0002*/ 	.short	(.L_1 - .L_0)
	.align		4
.L_0:
        /*0004*/ 	.word	index@(triton_mm)
        /*0008*/ 	.word	0x00000028


	//----- nvinfo : EIATTR_MIN_STACK_SIZE
	.align		4
.L_1:
        /*000c*/ 	.byte	0x04, 0x12
        /*000e*/ 	.short	(.L_3 - .L_2)
	.align		4
.L_2:
        /*0010*/ 	.word	index@(triton_mm)
        /*0014*/ 	.word	0x00000000


	//----- nvinfo : EIATTR_FRAME_SIZE
	.align		4
.L_3:
        /*0018*/ 	.byte	0x04, 0x11
        /*001a*/ 	.short	(.L_5 - .L_4)
	.align		4
.L_4:
        /*001c*/ 	.word	index@(triton_mm)
        /*0020*/ 	.word	0x00000000


	//----- nvinfo : EIATTR_MIN_STACK_SIZE
	.align		4
.L_5:
        /*0024*/ 	.byte	0x04, 0x12
        /*0026*/ 	.short	(.L_7 - .L_6)
	.align		4
.L_6:
        /*0028*/ 	.word	index@(triton_mm)
        /*002c*/ 	.word	0x00000000
.L_7:


//--------------------- .nv.info.triton_mm        --------------------------
	.section	.nv.info.triton_mm,"",@"SHT_CUDA_INFO"
	.sectionflags	@""
	.align	4


	//----- nvinfo : EIATTR_CUDA_API_VERSION
	.align		4
        /*0000*/ 	.byte	0x04, 0x37
        /*0002*/ 	.short	(.L_9 - .L_8)
.L_8:
        /*0004*/ 	.word	0x0000007c


	//----- nvinfo : EIATTR_KPARAM_INFO
	.align		4
.L_9:
        /*0008*/ 	.byte	0x04, 0x17
        /*000a*/ 	.short	(.L_11 - .L_10)
.L_10:
        /*000c*/ 	.word	0x00000000
        /*0010*/ 	.short	0x0002
        /*0012*/ 	.short	0x0010
        /*0014*/ 	.byte	0x00, 0xf0, 0x21, 0x00


	//----- nvinfo : EIATTR_KPARAM_INFO
	.align		4
.L_11:
        /*0018*/ 	.byte	0x04, 0x17
        /*001a*/ 	.short	(.L_13 - .L_12)
.L_12:
        /*001c*/ 	.word	0x00000000
        /*0020*/ 	.short	0x0001
        /*0022*/ 	.short	0x0008
        /*0024*/ 	.byte	0x00, 0xf0, 0x21, 0x00


	//----- nvinfo : EIATTR_KPARAM_INFO
	.align		4
.L_13:
        /*0028*/ 	.byte	0x04, 0x17
        /*002a*/ 	.short	(.L_15 - .L_14)
.L_14:
        /*002c*/ 	.word	0x00000000
        /*0030*/ 	.short	0x0000
        /*0032*/ 	.short	0x0000
        /*0034*/ 	.byte	0x00, 0xf0, 0x21, 0x00


	//----- nvinfo : EIATTR_SPARSE_MMA_MASK
	.align		4
.L_15:
        /*0038*/ 	.byte	0x03, 0x50
        /*003a*/ 	.short	0x0000


	//----- nvinfo : EIATTR_MAXREG_COUNT
	.align		4
        /*003c*/ 	.byte	0x03, 0x1b
        /*003e*/ 	.short	0x00ff


	//----- nvinfo : EIATTR_EXIT_INSTR_OFFSETS
	.align		4
        /*0040*/ 	.byte	0x04, 0x1c
        /*0042*/ 	.short	(.L_17 - .L_16)


	//   ....[0]....
.L_16:
        /*0044*/ 	.word	0x000098d0


	//   ....[1]....
        /*0048*/ 	.word	0x00009920


	//----- nvinfo : EIATTR_MAX_THREADS
	.align		4
.L_17:
        /*004c*/ 	.byte	0x04, 0x05
        /*004e*/ 	.short	(.L_19 - .L_18)
.L_18:
        /*0050*/ 	.word	0x00000040
        /*0054*/ 	.word	0x00000001
        /*0058*/ 	.word	0x00000001


	//----- nvinfo : EIATTR_CBANK_PARAM_SIZE
	.align		4
.L_19:
        /*005c*/ 	.byte	0x03, 0x19
        /*005e*/ 	.short	0x0018


	//----- nvinfo : EIATTR_PARAM_CBANK
	.align		4
        /*0060*/ 	.byte	0x04, 0x0a
        /*0062*/ 	.short	(.L_21 - .L_20)
	.align		4
.L_20:
        /*0064*/ 	.word	index@(.nv.constant0.triton_mm)
        /*0068*/ 	.short	0x0210
        /*006a*/ 	.short	0x0018


	//----- nvinfo : EIATTR_SW_WAR
	.align		4
.L_21:
        /*006c*/ 	.byte	0x04, 0x36
        /*006e*/ 	.short	(.L_23 - .L_22)
.L_22:
        /*0070*/ 	.word	0x00000008
.L_23:


//--------------------- .nv.callgraph             --------------------------
	.section	.nv.callgraph,"",@"SHT_CUDA_CALLGRAPH"
	.align	4
	.sectionentsize	8
	.align		4
        /*0000*/ 	.word	0x00000000
	.align		4
        /*0004*/ 	.word	0xffffffff
	.align		4
        /*0008*/ 	.word	0x00000000
	.align		4
        /*000c*/ 	.word	0xfffffffe
	.align		4
        /*0010*/ 	.word	0x00000000
	.align		4
        /*0014*/ 	.word	0xfffffffd
	.align		4
        /*0018*/ 	.word	0x00000000
	.align		4
        /*001c*/ 	.word	0xfffffffc


//--------------------- .text.triton_mm           --------------------------
	.section	.text.triton_mm,"ax",@progbits
	.sectionflags	@"SHF_BARRIERS=1"
	.align	128
        .global         triton_mm
        .type           triton_mm,@function
        .size           triton_mm,(.L_x_1 - triton_mm)
        .other          triton_mm,@"STO_CUDA_ENTRY STV_DEFAULT"
triton_mm:
.text.triton_mm:
[----:B------:R-:W0:Y:S02]  /*0000*/  LDC R1, c[0x0][0x28] ;  /* 0x00000a00ff017b82 */ /* 0x000e240000000800 */
[----:B------:R-:W1:Y:S01]  /*0010*/  S2R R37, SR_CTAID.X ;  /* 0x0000000000257919 */ /* 0x000e620000002500 */
[----:B------:R-:W-:Y:S01]  /*0020*/  IMAD.MOV.U32 R5, RZ, RZ, -0x8 ;  /* 0xfffffff8ff057424 */ /* 0x000fe200078e00ff */
[----:B------:R-:W2:Y:S01]  /*0030*/  LDC.64 R24, c[0x0][0x210] ;  /* 0x00008400ff187b82 */ /* 0x000ea20000000a00 */
[----:B------:R-:W-:-:S07]  /*0040*/  ULDC.64 UR6, c[0x0][0x208] ;  /* 0x0000820000067ab9 */ /* 0x000fce0000000a00 */
[----:B------:R-:W3:Y:S01]  /*0050*/  LDC.64 R20, c[0x0][0x218] ;  /* 0x00008600ff147b82 */ /* 0x000ee20000000a00 */
[----:B-1----:R-:W-:-:S05]  /*0060*/  IMAD.HI R0, R37, 0x2aaaaaab, RZ ;  /* 0x2aaaaaab25007827 */ /* 0x002fca00078e02ff */
[----:B------:R-:W-:-:S04]  /*0070*/  SHF.R.U32.HI R3, RZ, 0x1f, R0 ;  /* 0x0000001fff037819 */ /* 0x000fc80000011600 */
[----:B------:R-:W-:-:S05]  /*0080*/  LEA.HI.SX32 R0, R0, R3, 0x19 ;  /* 0x0000000300007211 */ /* 0x000fca00078fcaff */
[C---:B------:R-:W-:Y:S02]  /*0090*/  IMAD R2, R0.reuse, R5, 0x1 ;  /* 0x0000000100027424 */ /* 0x040fe400078e0205 */
[----:B------:R-:W-:-:S03]  /*00a0*/  IMAD R5, R0, -0x300, R37 ;  /* 0xfffffd0000057824 */ /* 0x000fc600078e0225 */
[----:B------:R-:W-:Y:S02]  /*00b0*/  VIMNMX R2, R2, 0x8, PT ;  /* 0x0000000802027848 */ /* 0x000fe40003fe0100 */
[----:B------:R-:W-:Y:S02]  /*00c0*/  IABS R11, R5 ;  /* 0x00000005000b7213 */ /* 0x000fe40000000000 */
[-C--:B------:R-:W-:Y:S02]  /*00d0*/  IABS R7, R2.reuse ;  /* 0x0000000200077213 */ /* 0x080fe40000000000 */
[----:B------:R-:W-:Y:S02]  /*00e0*/  LOP3.LUT R5, R5, R2, RZ, 0x3c, !PT ;  /* 0x0000000205057212 */ /* 0x000fe400078e3cff */
[----:B------:R-:W1:Y:S02]  /*00f0*/  I2F.RP R3, R7 ;  /* 0x0000000700037306 */ /* 0x000e640000209400 */
[----:B------:R-:W-:-:S02]  /*0100*/  ISETP.GE.AND P0, PT, R5, RZ, PT ;  /* 0x000000ff0500720c */ /* 0x000fc40003f06270 */
[----:B------:R-:W-:-:S04]  /*0110*/  LOP3.LUT R5, RZ, R2, RZ, 0x33, !PT ;  /* 0x00000002ff057212 */ /* 0x000fc800078e33ff */
[----:B-1----:R-:W1:Y:S02]  /*0120*/  MUFU.RCP R3, R3 ;  /* 0x0000000300037308 */ /* 0x002e640000001000 */
[----:B-1----:R-:W-:Y:S02]  /*0130*/  VIADD R30, R3, 0xffffffe ;  /* 0x0ffffffe031e7836 */ /* 0x002fe40000000000 */
[----:B------:R-:W1:Y:S04]  /*0140*/  S2R R3, SR_TID.X ;  /* 0x0000000000037919 */ /* 0x000e680000002100 */
[----:B------:R4:W5:Y:S02]  /*0150*/  F2I.FTZ.U32.TRUNC.NTZ R31, R30 ;  /* 0x0000001e001f7305 */ /* 0x000964000021f000 */
[----:B----4-:R-:W-:Y:S01]  /*0160*/  IMAD.MOV.U32 R30, RZ, RZ, RZ ;  /* 0x000000ffff1e7224 */ /* 0x010fe200078e00ff */
[----:B-----5:R-:W-:-:S05]  /*0170*/  IADD3 R4, RZ, -R31, RZ ;  /* 0x8000001fff047210 */ /* 0x020fca0007ffe0ff */
[----:B------:R-:W-:Y:S01]  /*0180*/  IMAD.MOV.U32 R0, RZ, RZ, R4 ;  /* 0x000000ffff007224 */ /* 0x000fe200078e0004 */
[----:B------:R-:W-:-:S03]  /*0190*/  IABS R4, R2 ;  /* 0x0000000200047213 */ /* 0x000fc60000000000 */
[----:B------:R-:W-:Y:S01]  /*01a0*/  IMAD R9, R0, R7, RZ ;  /* 0x0000000700097224 */ /* 0x000fe200078e02ff */
[----:B------:R-:W-:-:S03]  /*01b0*/  IADD3 R4, RZ, -R4, RZ ;  /* 0x80000004ff047210 */ /* 0x000fc60007ffe0ff */
[----:B------:R-:W-:Y:S01]  /*01c0*/  IMAD.HI.U32 R0, R31, R9, R30 ;  /* 0x000000091f007227 */ /* 0x000fe200078e001e */
[----:B-1----:R-:W-:-:S05]  /*01d0*/  SHF.L.U32 R9, R3, 0x2, RZ ;  /* 0x0000000203097819 */ /* 0x002fca00000006ff */
[----:B------:R-:W-:-:S04]  /*01e0*/  IMAD.HI.U32 R0, R0, R11, RZ ;  /* 0x0000000b00007227 */ /* 0x000fc800078e00ff */
[----:B------:R-:W-:-:S05]  /*01f0*/  IMAD R4, R0, R4, R11 ;  /* 0x0000000400047224 */ /* 0x000fca00078e020b */
[----:B------:R-:W-:-:S13]  /*0200*/  ISETP.GT.U32.AND P2, PT, R7, R4, PT ;  /* 0x000000040700720c */ /* 0x000fda0003f44070 */
[----:B------:R-:W-:Y:S02]  /*0210*/  @!P2 IMAD.IADD R4, R4, 0x1, -R7 ;  /* 0x000000010404a824 */ /* 0x000fe400078e0a07 */
[----:B------:R-:W-:-:S03]  /*0220*/  @!P2 VIADD R0, R0, 0x1 ;  /* 0x000000010000a836 */ /* 0x000fc60000000000 */
[----:B------:R-:W-:Y:S02]  /*0230*/  ISETP.GE.U32.AND P1, PT, R4, R7, PT ;  /* 0x000000070400720c */ /* 0x000fe40003f26070 */
[----:B------:R-:W-:-:S04]  /*0240*/  SHF.R.U32.HI R7, RZ, 0x1, R3 ;  /* 0x00000001ff077819 */ /* 0x000fc80000011603 */
[----:B------:R-:W-:-:S07]  /*0250*/  SGXT.U32 R7, R7, 0x5 ;  /* 0x000000050707781a */ /* 0x000fce0000000000 */
[----:B------:R-:W-:Y:S02]  /*0260*/  @P1 IADD3 R0, R0, 0x1, RZ ;  /* 0x0000000100001810 */ /* 0x000fe40007ffe0ff */
[----:B------:R-:W-:-:S03]  /*0270*/  ISETP.NE.AND P1, PT, R2, RZ, PT ;  /* 0x000000ff0200720c */ /* 0x000fc60003f25270 */
[----:B------:R-:W-:-:S05]  /*0280*/  @!P0 IMAD.MOV R0, RZ, RZ, -R0 ;  /* 0x000000ffff008224 */ /* 0x000fca00078e0a00 */
[----:B------:R-:W-:-:S05]  /*0290*/  SEL R5, R5, R0, !P1 ;  /* 0x0000000005057207 */ /* 0x000fca0004800000 */
[----:B------:R-:W-:-:S05]  /*02a0*/  IMAD.SHL.U32 R30, R5, 0x20, RZ ;  /* 0x00000020051e7824 */ /* 0x000fca00078e00ff */
[----:B------:R-:W-:-:S05]  /*02b0*/  LOP3.LUT R0, R30, R7, RZ, 0xfc, !PT ;  /* 0x000000071e007212 */ /* 0x000fca00078efcff */
[----:B------:R-:W-:-:S05]  /*02c0*/  IMAD.HI R2, R0, 0x2aaaaaab, RZ ;  /* 0x2aaaaaab00027827 */ /* 0x000fca00078e02ff */
[----:B------:R-:W-:-:S04]  /*02d0*/  SHF.R.U32.HI R5, RZ, 0x1f, R2 ;  /* 0x0000001fff057819 */ /* 0x000fc80000011602 */
[----:B------:R-:W-:Y:S02]  /*02e0*/  LEA.HI R5, R2, R5, RZ, 0x17 ;  /* 0x0000000502057211 */ /* 0x000fe400078fb8ff */
[----:B------:R-:W-:-:S03]  /*02f0*/  LOP3.LUT R2, R3, 0x1, RZ, 0xc0, !PT ;  /* 0x0000000103027812 */ /* 0x000fc600078ec0ff */
[----:B------:R-:W-:Y:S02]  /*0300*/  IMAD R5, R5, -0xc00, R0 ;  /* 0xfffff40005057824 */ /* 0x000fe400078e0200 */
[----:B------:R-:W-:Y:S02]  /*0310*/  IMAD.SHL.U32 R0, R2, 0x4, RZ ;  /* 0x0000000402007824 */ /* 0x000fe400078e00ff */
[----:B------:R-:W-:-:S03]  /*0320*/  IMAD R11, R5, 0x180, R2 ;  /* 0x00000180050b7824 */ /* 0x000fc600078e0202 */
[----:B------:R-:W-:Y:S01]  /*0330*/  LOP3.LUT R5, R0, 0x8, R9, 0xf8, !PT ;  /* 0x0000000800057812 */ /* 0x000fe200078ef809 */
[----:B------:R-:W-:-:S04]  /*0340*/  IMAD.SHL.U32 R11, R11, 0x8, RZ ;  /* 0x000000080b0b7824 */ /* 0x000fc800078e00ff */
[----:B--2---:R-:W-:-:S04]  /*0350*/  IMAD.WIDE.U32 R24, R5, 0x2, R24 ;  /* 0x0000000205187825 */ /* 0x004fc800078e0018 */
[----:B---3--:R-:W-:Y:S01]  /*0360*/  IMAD.WIDE R20, R11, 0x2, R20 ;  /* 0x000000020b147825 */ /* 0x008fe200078e0214 */
[----:B------:R-:W2:Y:S01]  /*0370*/  LDG.E.64 R4, desc[UR6][R24.64] ;  /* 0x0000000618047981 */ /* 0x000ea2000c1e1b00 */
[----:B------:R-:W-:Y:S06]  /*0380*/  BAR.SYNC.DEFER_BLOCKING 0x0 ;  /* 0x0000000000007b1d */ /* 0x000fec0000010000 */
[----:B------:R-:W3:Y:S02]  /*0390*/  LDG.E.128 R32, desc[UR6][R20.64] ;  /* 0x0000000614207981 */ /* 0x000ee4000c1e1d00 */
[----:B------:R-:W1:Y:S01]  /*03a0*/  S2UR UR5, SR_CgaCtaId ;  /* 0x00000000000579c3 */ /* 0x000e620000008800 */
[--C-:B------:R-:W-:Y:S01]  /*03b0*/  SHF.R.U32.HI R2, RZ, 0x1, R3.reuse ;  /* 0x00000001ff027819 */ /* 0x100fe20000011603 */
[----:B------:R-:W-:Y:S01]  /*03c0*/  UMOV UR4, 0x400 ;  /* 0x0000040000047882 */ /* 0x000fe20000000000 */
[----:B------:R-:W-:-:S02]  /*03d0*/  SHF.R.U32.HI R8, RZ, 0x2, R3 ;  /* 0x00000002ff087819 */ /* 0x000fc40000011603 */
[----:B------:R-:W-:Y:S02]  /*03e0*/  LOP3.LUT R9, R9, 0x8, R2, 0x48, !PT ;  /* 0x0000000809097812 */ /* 0x000fe400078e4802 */
[----:B------:R-:W-:Y:S02]  /*03f0*/  SGXT.U32 R2, R8, 0x4 ;  /* 0x000000040802781a */ /* 0x000fe40000000000 */
[----:B------:R-:W-:Y:S02]  /*0400*/  SHF.L.U32 R6, R3, 0x3, RZ ;  /* 0x0000000303067819 */ /* 0x000fe400000006ff */
[----:B------:R-:W-:Y:S01]  /*0410*/  SHF.R.U32.HI R36, RZ, 0x2, R3 ;  /* 0x00000002ff247819 */ /* 0x000fe20000011603 */
[----:B------:R-:W-:Y:S01]  /*0420*/  IMAD R9, R2, 0x10, R9 ;  /* 0x0000001002097824 */ /* 0x000fe200078e0209 */
[----:B------:R-:W-:Y:S02]  /*0430*/  LOP3.LUT R6, R6, 0x8, R3, 0x48, !PT ;  /* 0x0000000806067812 */ /* 0x000fe400078e4803 */
[----:B------:R-:W-:-:S02]  /*0440*/  SHF.R.U32.HI R2, RZ, 0x4, R3 ;  /* 0x00000004ff027819 */ /* 0x000fc40000011603 */
[----:B------:R-:W-:Y:S01]  /*0450*/  IADD3 R9, R0, R9, RZ ;  /* 0x0000000900097210 */ /* 0x000fe20007ffe0ff */
[----:B------:R-:W-:Y:S01]  /*0460*/  IMAD R28, R7, 0x10, R6 ;  /* 0x00000010071c7824 */ /* 0x000fe200078e0206 */
[----:B------:R-:W-:Y:S02]  /*0470*/  SHF.R.U32.HI R7, RZ, 0x2, R3 ;  /* 0x00000002ff077819 */ /* 0x000fe40000011603 */
[----:B------:R-:W-:Y:S02]  /*0480*/  LOP3.LUT R36, R36, 0x8, RZ, 0xc0, !PT ;  /* 0x0000000824247812 */ /* 0x000fe400078ec0ff */
[----:B------:R-:W-:Y:S01]  /*0490*/  SGXT.U32 R0, R2, 0x1 ;  /* 0x000000010200781a */ /* 0x000fe20000000000 */
[----:B-1----:R-:W-:Y:S01]  /*04a0*/  UPRMT UR4, UR5, 0x654, UR4 ;  /* 0x0000065405047896 */ /* 0x002fe20008000004 */
[----:B------:R-:W-:Y:S02]  /*04b0*/  SGXT.U32 R7, R7, 0x1 ;  /* 0x000000010707781a */ /* 0x000fe40000000000 */
[----:B------:R-:W-:-:S02]  /*04c0*/  LOP3.LUT R2, R36, 0x10, R3, 0xf8, !PT ;  /* 0x0000001024027812 */ /* 0x000fc400078ef803 */
[----:B------:R-:W-:Y:S01]  /*04d0*/  LOP3.LUT R0, R0, R7, RZ, 0x3c, !PT ;  /* 0x0000000700007212 */ /* 0x000fe200078e3cff */
[----:B------:R-:W-:Y:S01]  /*04e0*/  IMAD.SHL.U32 R27, R7, 0x10, RZ ;  /* 0x00000010071b7824 */ /* 0x000fe200078e00ff */
[----:B------:R-:W-:Y:S02]  /*04f0*/  LEA R29, R9, UR4, 0x1 ;  /* 0x00000004091d7c11 */ /* 0x000fe4000f8e08ff */
[----:B------:R-:W-:Y:S01]  /*0500*/  LEA R28, R28, UR4, 0x1 ;  /* 0x000000041c1c7c11 */ /* 0x000fe2000f8e08ff */
[----:B------:R-:W-:Y:S01]  /*0510*/  IMAD.SHL.U32 R0, R0, 0x10, RZ ;  /* 0x0000001000007824 */ /* 0x000fe200078e00ff */
[----:B------:R-:W-:Y:S02]  /*0520*/  LOP3.LUT R2, R2, 0x7, R3, 0xf8, !PT ;  /* 0x0000000702027812 */ /* 0x000fe400078ef803 */
[C---:B------:R-:W-:Y:S01]  /*0530*/  LOP3.LUT R6, R3.reuse, 0x8, RZ, 0xc0, !PT ;  /* 0x0000000803067812 */ /* 0x040fe200078ec0ff */
[----:B------:R-:W-:Y:S02]  /*0540*/  IMAD.SHL.U32 R3, R3, 0x20, RZ ;  /* 0x0000002003037824 */ /* 0x000fe400078e00ff */
[----:B------:R-:W-:Y:S01]  /*0550*/  IMAD.SHL.U32 R2, R2, 0x20, RZ ;  /* 0x0000002002027824 */ /* 0x000fe200078e00ff */
[----:B------:R-:W-:-:S02]  /*0560*/  SHF.L.U32 R6, R6, 0x1, RZ ;  /* 0x0000000106067819 */ /* 0x000fc400000006ff */
[----:B------:R-:W-:Y:S02]  /*0570*/  LOP3.LUT R26, R0, 0x1e0, R3, 0xf8, !PT ;  /* 0x000001e0001a7812 */ /* 0x000fe400078ef803 */
[----:B------:R-:W-:Y:S02]  /*0580*/  LOP3.LUT R27, R2, R27, R6, 0xf6, !PT ;  /* 0x0000001b021b7212 */ /* 0x000fe400078ef606 */
[----:B--2---:R-:W-:Y:S01]  /*0590*/  MOV R22, R4 ;  /* 0x0000000400167202 */ /* 0x004fe20000000f00 */
[----:B------:R-:W-:-:S05]  /*05a0*/  IMAD.MOV.U32 R23, RZ, RZ, R5 ;  /* 0x000000ffff177224 */ /* 0x000fca00078e0005 */
[----:B------:R-:W-:Y:S04]  /*05b0*/  STS.64 [R29], R22 ;  /* 0x000000161d007388 */ /* 0x000fe80000000a00 */
[----:B---3--:R-:W-:Y:S01]  /*05c0*/  STS.128 [R28+0x400], R32 ;  /* 0x000400201c007388 */ /* 0x008fe20000000c00 */
[----:B------:R-:W-:Y:S06]  /*05d0*/  BAR.SYNC.DEFER_BLOCKING 0x0 ;  /* 0x0000000000007b1d */ /* 0x000fec0000010000 */
[----:B------:R-:W2:Y:S04]  /*05e0*/  LDG.E.64 R2, desc[UR6][R24.64+0x20] ;  /* 0x0000200618027981 */ /* 0x000ea8000c1e1b00 */
[----:B------:R-:W-:Y:S04]  /*05f0*/  LDSM.16.M88.4 R4, [R26+UR4] ;  /* 0x000000041a04783b */ /* 0x000fe80008000200 */
[----:B------:R-:W1:Y:S01]  /*0600*/  LDSM.16.M88.4 R12, [R27+UR4+0x400] ;  /* 0x000400041b0c783b */ /* 0x000e620008000200 */
[----:B------:R-:W-:Y:S06]  /*0610*/  BAR.SYNC.DEFER_BLOCKING 0x0 ;  /* 0x0000000000007b1d */ /* 0x000fec0000010000 */
[----:B------:R-:W3:Y:S01]  /*0620*/  LDG.E.128 R8, desc[UR6][R20.64+0x20] ;  /* 0x0000200614087981 */ /* 0x000ee2000c1e1d00 */
[----:B-1----:R-:W-:Y:S06]  /*0630*/  HMMA.16816.F32.BF16 R16, R4, R12, RZ ;  /* 0x0000000c0410723c */ /* 0x002fec00000418ff */
[----:B------:R-:W-:Y:S01]  /*0640*/  HMMA.16816.F32.BF16 R4, R4, R14, RZ ;  /* 0x0000000e0404723c */ /* 0x000fe200000418ff */
[----:B--2---:R-:W-:Y:S01]  /*0650*/  IMAD.MOV.U32 R22, RZ, RZ, R2 ;  /* 0x000000ffff167224 */ /* 0x004fe200078e0002 */
[----:B------:R-:W-:-:S05]  /*0660*/  MOV R23, R3 ;  /* 0x0000000300177202 */ /* 0x000fca0000000f00 */
[----:B------:R-:W-:Y:S04]  /*0670*/  STS.64 [R29], R22 ;  /* 0x000000161d007388 */ /* 0x000fe80000000a00 */
[----:B---3--:R1:W-:Y:S01]  /*0680*/  STS.128 [R28+0x400], R8 ;  /* 0x000400081c007388 */ /* 0x0083e20000000c00 */
[----:B------:R-:W-:Y:S06]  /*0690*/  BAR.SYNC.DEFER_BLOCKING 0x0 ;  /* 0x0000000000007b1d */ /* 0x000fec0000010000 */
[----:B------:R-:W2:Y:S04]  /*06a0*/  LDG.E.64 R2, desc[UR6][R24.64+0x40] ;  /* 0x0000400618027981 */ /* 0x000ea8000c1e1b00 */
[----:B------:R-:W-:Y:S04]  /*06b0*/  LDSM.16.M88.4 R12, [R26+UR4] ;  /* 0x000000041a0c783b */ /* 0x000fe80008000200 */
[----:B------:R-:W3:Y:S01]  /*06c0*/  LDSM.16.M88.4 R32, [R27+UR4+0x400] ;  /* 0x000400041b20783b */ /* 0x000ee20008000200 */
[----:B------:R-:W-:Y:S06]  /*06d0*/  BAR.SYNC.DEFER_BLOCKING 0x0 ;  /* 0x0000000000007b1d */ /* 0x000fec0000010000 */
[----:B-1----:R-:W4:Y:S01]  /*06e0*/  LDG.E.128 R8, desc[UR6][R20.64+0x40] ;  /* 0x0000400614087981 */ /* 0x002f22000c1e1d00 */
[----:B---3--:R-:W-:Y:S06]  /*06f0*/  HMMA.16816.F32.BF16 R16, R12, R32, R16 ;  /* 0x000000200c10723c */ /* 0x008fec0000041810 */
[----:B------:R-:W-:Y:S01]  /*0700*/  HMMA.16816.F32.BF16 R4, R12, R34, R4 ;  /* 0x000000220c04723c */ /* 0x000fe20000041804 */
[----:B--2---:R-:W-:-:S02]  /*0710*/  IMAD.MOV.U32 R22, RZ, RZ, R2 ;  /* 0x000000ffff167224 */ /* 0x004fc400078e0002 */
[----:B------:R-:W-:-:S05]  /*0720*/  IMAD.MOV.U32 R23, RZ, RZ, R3 ;  /* 0x000000ffff177224 */ /* 0x000fca00078e0003 */
[----:B------:R-:W-:Y:S04]  /*0730*/  STS.64 [R29], R22 ;  /* 0x000000161d007388 */ /* 0x000fe80000000a00 */
[----:B----4-:R1:W-:Y:S01]  /*0740*/  STS.128 [R28+0x400], R8 ;  /* 0x000400081c007388 */ /* 0x0103e20000000c00 */
        /* <DEDUP_REMOVED lines=8> */
[----:B--2---:R-:W-:Y:S01]  /*07d0*/  MOV R22, R2 ;  /* 0x0000000200167202 */ /* 0x004fe20000000f00 */
        /* <DEDUP_REMOVED lines=11> */
[----:B--2---:R-:W-:Y:S01]  /*0890*/  IMAD.MOV.U32 R22, RZ, RZ, R2 ;  /* 0x000000ffff167224 */ /* 0x004fe200078e0002 */
[----:B------:R-:W-:-:S05]  /*08a0*/  MOV R23, R3 ;  /* 0x0000000300177202 */ /* 0x000fca0000000f00 */
        /* <DEDUP_REMOVED lines=2221> */
[----:B----4-:R-:W-:Y:S01]  /*9380*/  STS.128 [R28+0x400], R8 ;  /* 0x000400081c007388 */ /* 0x010fe20000000c00 */
[----:B------:R-:W-:Y:S06]  /*9390*/  BAR.SYNC.DEFER_BLOCKING 0x0 ;  /* 0x0000000000007b1d */ /* 0x000fec0000010000 */
[----:B------:R-:W2:Y:S04]  /*93a0*/  LDG.E.64 R2, desc[UR6][R24.64+0x17c0] ;  /* 0x0017c00618027981 */ /* 0x000ea8000c1e1b00 */
[----:B------:R-:W-:Y:S04]  /*93b0*/  LDSM.16.M88.4 R8, [R26+UR4] ;  /* 0x000000041a08783b */ /* 0x000fe80008000200 */
[----:B------:R-:W1:Y:S01]  /*93c0*/  LDSM.16.M88.4 R12, [R27+UR4+0x400] ;  /* 0x000400041b0c783b */ /* 0x000e620008000200 */
[----:B------:R-:W-:Y:S06]  /*93d0*/  BAR.SYNC.DEFER_BLOCKING 0x0 ;  /* 0x0000000000007b1d */ /* 0x000fec0000010000 */
[----:B------:R-:W3:Y:S01]  /*93e0*/  LDG.E.128 R32, desc[UR6][R20.64+0x17c0] ;  /* 0x0017c00614207981 */ /* 0x000ee2000c1e1d00 */
[----:B-1----:R-:W-:Y:S06]  /*93f0*/  HMMA.16816.F32.BF16 R16, R8, R12, R16 ;  /* 0x0000000c0810723c */ /* 0x002fec0000041810 */
[----:B------:R-:W-:Y:S01]  /*9400*/  HMMA.16816.F32.BF16 R4, R8, R14, R4 ;  /* 0x0000000e0804723c */ /* 0x000fe20000041804 */
[----:B--2---:R-:W-:Y:S04]  /*9410*/  STS.64 [R29], R2 ;  /* 0x000000021d007388 */ /* 0x004fe80000000a00 */
[----:B---3--:R1:W-:Y:S01]  /*9420*/  STS.128 [R28+0x400], R32 ;  /* 0x000400201c007388 */ /* 0x0083e20000000c00 */
[----:B------:R-:W-:Y:S06]  /*9430*/  BAR.SYNC.DEFER_BLOCKING 0x0 ;  /* 0x0000000000007b1d */ /* 0x000fec0000010000 */
[----:B------:R-:W2:Y:S04]  /*9440*/  LDG.E.64 R24, desc[UR6][R24.64+0x17e0] ;  /* 0x0017e00618187981 */ /* 0x000ea8000c1e1b00 */
[----:B------:R-:W-:Y:S04]  /*9450*/  LDSM.16.M88.4 R8, [R26+UR4] ;  /* 0x000000041a08783b */ /* 0x000fe80008000200 */
[----:B------:R-:W3:Y:S01]  /*9460*/  LDSM.16.M88.4 R12, [R27+UR4+0x400] ;  /* 0x000400041b0c783b */ /* 0x000ee20008000200 */
[----:B------:R-:W-:Y:S06]  /*9470*/  BAR.SYNC.DEFER_BLOCKING 0x0 ;  /* 0x0000000000007b1d */ /* 0x000fec0000010000 */
[----:B------:R-:W4:Y:S01]  /*9480*/  LDG.E.128 R20, desc[UR6][R20.64+0x17e0] ;  /* 0x0017e00614147981 */ /* 0x000f22000c1e1d00 */
[----:B------:R-:W-:Y:S01]  /*9490*/  IMAD.HI R0, R37, 0x2aaaaaab, RZ ;  /* 0x2aaaaaab25007827 */ /* 0x000fe200078e02ff */
[----:B-1----:R-:W-:-:S02]  /*94a0*/  IADD3 R34, RZ, -R31, RZ ;  /* 0x8000001fff227210 */ /* 0x002fc40007ffe0ff */
[----:B------:R-:W-:Y:S02]  /*94b0*/  ISETP.GE.AND P2, PT, R37, RZ, PT ;  /* 0x000000ff2500720c */ /* 0x000fe40003f46270 */
[----:B------:R-:W-:-:S04]  /*94c0*/  SHF.R.U32.HI R3, RZ, 0x1f, R0 ;  /* 0x0000001fff037819 */ /* 0x000fc80000011600 */
[----:B------:R-:W-:Y:S02]  /*94d0*/  LEA.HI.SX32 R0, R0, R3, 0x19 ;  /* 0x0000000300007211 */ /* 0x000fe400078fcaff */
[----:B------:R-:W-:Y:S01]  /*94e0*/  MOV R3, 0xfffffff8 ;  /* 0xfffffff800037802 */ /* 0x000fe20000000f00 */
[----:B---3--:R-:W-:Y:S04]  /*94f0*/  HMMA.16816.F32.BF16 R16, R8, R12, R16 ;  /* 0x0000000c0810723c */ /* 0x008fe80000041810 */
[----:B------:R-:W-:Y:S02]  /*9500*/  IMAD R2, R0, R3, 0x1 ;  /* 0x0000000100027424 */ /* 0x000fe400078e0203 */
[----:B------:R-:W-:Y:S03]  /*9510*/  HMMA.16816.F32.BF16 R4, R8, R14, R4 ;  /* 0x0000000e0804723c */ /* 0x000fe60000041804 */
[----:B------:R-:W-:-:S04]  /*9520*/  VIMNMX R2, R2, 0x8, PT ;  /* 0x0000000802027848 */ /* 0x000fc80003fe0100 */
[----:B------:R-:W-:-:S04]  /*9530*/  IABS R3, R2 ;  /* 0x0000000200037213 */ /* 0x000fc80000000000 */
[----:B------:R-:W1:Y:S01]  /*9540*/  I2F.RP R32, R3 ;  /* 0x0000000300207306 */ /* 0x000e620000209400 */
[----:B------:R-:W-:-:S07]  /*9550*/  IMAD R31, R34, R3, RZ ;  /* 0x00000003221f7224 */ /* 0x000fce00078e02ff */
[----:B-1----:R-:W1:Y:S02]  /*9560*/  MUFU.RCP R32, R32 ;  /* 0x0000002000207308 */ /* 0x002e640000001000 */
[----:B-1----:R-:W-:-:S06]  /*9570*/  VIADD R12, R32, 0xffffffe ;  /* 0x0ffffffe200c7836 */ /* 0x002fcc0000000000 */
[----:B------:R1:W3:Y:S02]  /*9580*/  F2I.FTZ.U32.TRUNC.NTZ R13, R12 ;  /* 0x0000000c000d7305 */ /* 0x0002e4000021f000 */
[----:B-1----:R-:W-:-:S04]  /*9590*/  IMAD.MOV.U32 R12, RZ, RZ, RZ ;  /* 0x000000ffff0c7224 */ /* 0x002fc800078e00ff */
[----:B---3--:R-:W-:Y:S01]  /*95a0*/  IMAD.HI.U32 R13, R13, R31, R12 ;  /* 0x0000001f0d0d7227 */ /* 0x008fe200078e000c */
[----:B------:R-:W-:Y:S02]  /*95b0*/  IABS R12, R37 ;  /* 0x00000025000c7213 */ /* 0x000fe40000000000 */
[----:B------:R-:W-:-:S03]  /*95c0*/  IABS R31, R2 ;  /* 0x00000002001f7213 */ /* 0x000fc60000000000 */
[----:B------:R-:W-:Y:S01]  /*95d0*/  IMAD.HI.U32 R13, R13, R12, RZ ;  /* 0x0000000c0d0d7227 */ /* 0x000fe200078e00ff */
[----:B------:R-:W-:-:S05]  /*95e0*/  IADD3 R31, RZ, -R31, RZ ;  /* 0x8000001fff1f7210 */ /* 0x000fca0007ffe0ff */
[----:B------:R-:W-:Y:S02]  /*95f0*/  IMAD R12, R13, R31, R12 ;  /* 0x0000001f0d0c7224 */ /* 0x000fe400078e020c */
[----:B------:R-:W1:Y:S03]  /*9600*/  S2R R13, SR_TID.X ;  /* 0x00000000000d7919 */ /* 0x000e660000002100 */
[----:B------:R-:W-:-:S13]  /*9610*/  ISETP.GT.U32.AND P0, PT, R3, R12, PT ;  /* 0x0000000c0300720c */ /* 0x000fda0003f04070 */
[----:B------:R-:W-:-:S05]  /*9620*/  @!P0 IMAD.IADD R12, R12, 0x1, -R3 ;  /* 0x000000010c0c8824 */ /* 0x000fca00078e0a03 */
[----:B------:R-:W-:Y:S02]  /*9630*/  ISETP.GT.U32.AND P0, PT, R3, R12, PT ;  /* 0x0000000c0300720c */ /* 0x000fe40003f04070 */
[----:B-1----:R-:W-:-:S11]  /*9640*/  LOP3.LUT R9, R13, 0x1f, RZ, 0xc0, !PT ;  /* 0x0000001f0d097812 */ /* 0x002fd600078ec0ff */
[----:B------:R-:W-:Y:S02]  /*9650*/  @!P0 IADD3 R12, R12, -R3, RZ ;  /* 0x800000030c0c8210 */ /* 0x000fe40007ffe0ff */
[----:B------:R-:W-:Y:S02]  /*9660*/  LOP3.LUT R3, RZ, R2, RZ, 0x33, !PT ;  /* 0x00000002ff037212 */ /* 0x000fe400078e33ff */
[C---:B------:R-:W-:Y:S01]  /*9670*/  LOP3.LUT R11, R13.reuse, 0x3, RZ, 0xc0, !PT ;  /* 0x000000030d0b7812 */ /* 0x040fe200078ec0ff */
[----:B------:R-:W-:Y:S01]  /*9680*/  @!P2 IMAD.MOV R12, RZ, RZ, -R12 ;  /* 0x000000ffff0ca224 */ /* 0x000fe200078e0a0c */
[----:B------:R-:W-:Y:S02]  /*9690*/  SHF.R.U32.HI R9, RZ, 0x2, R9 ;  /* 0x00000002ff097819 */ /* 0x000fe40000011609 */
[----:B------:R-:W-:Y:S01]  /*96a0*/  SHF.R.U32.HI R2, RZ, 0x2, R13 ;  /* 0x00000002ff027819 */ /* 0x000fe2000001160d */
[----:B------:R-:W-:Y:S01]  /*96b0*/  IMAD.SHL.U32 R13, R13, 0x8, RZ ;  /* 0x000000080d0d7824 */ /* 0x000fe200078e00ff */
[----:B------:R-:W-:-:S02]  /*96c0*/  SEL R3, R3, R12, !P1 ;  /* 0x0000000c03037207 */ /* 0x000fc40004800000 */
[----:B------:R-:W-:Y:S02]  /*96d0*/  SGXT.U32 R2, R2, 0x4 ;  /* 0x000000040202781a */ /* 0x000fe40000000000 */
[----:B------:R-:W-:Y:S01]  /*96e0*/  LEA R3, R0, R3, 0x3 ;  /* 0x0000000300037211 */ /* 0x000fe200078e18ff */
[----:B------:R-:W-:Y:S01]  /*96f0*/  IMAD R0, R11, 0x2, R36 ;  /* 0x000000020b007824 */ /* 0x000fe200078e0224 */
[----:B------:R-:W-:Y:S02]  /*9700*/  LOP3.LUT R36, R36, R9, RZ, 0xfc, !PT ;  /* 0x0000000924247212 */ /* 0x000fe400078efcff */
[----:B------:R-:W-:Y:S01]  /*9710*/  SHF.L.U32 R3, R3, 0x4, RZ ;  /* 0x0000000403037819 */ /* 0x000fe200000006ff */
[----:B------:R-:W-:Y:S01]  /*9720*/  IMAD R0, R9, 0x28, R0 ;  /* 0x0000002809007824 */ /* 0x000fe200078e0200 */
[----:B------:R-:W-:Y:S02]  /*9730*/  LOP3.LUT R9, R30, 0x18, R13, 0xf8, !PT ;  /* 0x000000181e097812 */ /* 0x000fe400078ef80d */
[----:B------:R-:W-:Y:S01]  /*9740*/  LOP3.LUT R3, R3, R2, RZ, 0xfc, !PT ;  /* 0x0000000203037212 */ /* 0x000fe200078efcff */
[----:B------:R-:W-:Y:S01]  /*9750*/  IMAD R2, R36, 0x5, R11 ;  /* 0x0000000524027824 */ /* 0x000fe200078e020b */
[----:B------:R-:W-:-:S02]  /*9760*/  LEA R0, R0, UR4, 0x1 ;  /* 0x0000000400007c11 */ /* 0x000fc4000f8e08ff */
[----:B------:R-:W-:Y:S02]  /*9770*/  ISETP.GE.AND P0, PT, R3, 0x1, PT ;  /* 0x000000010300780c */ /* 0x000fe40003f06270 */
[----:B------:R-:W-:Y:S02]  /*9780*/  SHF.L.U32 R2, R2, 0x3, RZ ;  /* 0x0000000302027819 */ /* 0x000fe400000006ff */
[----:B------:R-:W-:Y:S01]  /*9790*/  ISETP.LT.AND P0, PT, R9, 0xc00, !P0 ;  /* 0x00000c000900780c */ /* 0x000fe20004701270 */
[----:B--2---:R-:W-:Y:S04]  /*97a0*/  STS.64 [R29], R24 ;  /* 0x000000181d007388 */ /* 0x004fe80000000a00 */
[----:B----4-:R-:W-:Y:S01]  /*97b0*/  STS.128 [R28+0x400], R20 ;  /* 0x000400141c007388 */ /* 0x010fe20000000c00 */
[----:B------:R-:W-:Y:S06]  /*97c0*/  BAR.SYNC.DEFER_BLOCKING 0x0 ;  /* 0x0000000000007b1d */ /* 0x000fec0000010000 */
[----:B------:R-:W-:Y:S04]  /*97d0*/  LDSM.16.M88.4 R20, [R26+UR4] ;  /* 0x000000041a14783b */ /* 0x000fe80008000200 */
[----:B------:R-:W1:Y:S02]  /*97e0*/  LDSM.16.M88.4 R24, [R27+UR4+0x400] ;  /* 0x000400041b18783b */ /* 0x000e640008000200 */
[----:B-1----:R-:W-:Y:S06]  /*97f0*/  HMMA.16816.F32.BF16 R16, R20, R24, R16 ;  /* 0x000000181410723c */ /* 0x002fec0000041810 */
[----:B------:R-:W-:-:S15]  /*9800*/  HMMA.16816.F32.BF16 R4, R20, R26, R4 ;  /* 0x0000001a1404723c */ /* 0x000fde0000041804 */
[----:B------:R-:W-:-:S03]  /*9810*/  NOP ;  /* 0x0000000000007918 */ /* 0x000fc60000000000 */
[----:B------:R-:W-:Y:S01]  /*9820*/  F2FP.BF16.F32.PACK_AB R17, R17, R16 ;  /* 0x000000101111723e */ /* 0x000fe200000010ff */
[----:B------:R-:W-:Y:S01]  /*9830*/  BAR.SYNC.DEFER_BLOCKING 0x0 ;  /* 0x0000000000007b1d */ /* 0x000fe20000010000 */
[----:B------:R-:W-:-:S04]  /*9840*/  F2FP.BF16.F32.PACK_AB R19, R19, R18 ;  /* 0x000000121313723e */ /* 0x000fc800000010ff */
[----:B------:R-:W-:Y:S02]  /*9850*/  F2FP.BF16.F32.PACK_AB R5, R5, R4 ;  /* 0x000000040505723e */ /* 0x000fe400000010ff */
[----:B------:R-:W-:Y:S02]  /*9860*/  F2FP.BF16.F32.PACK_AB R7, R7, R6 ;  /* 0x000000060707723e */ /* 0x000fe400000010ff */
[----:B------:R-:W-:Y:S01]  /*9870*/  LEA R4, R2, UR4, 0x1 ;  /* 0x0000000402047c11 */ /* 0x000fe2000f8e08ff */
[----:B------:R1:W-:Y:S04]  /*9880*/  STS [R0], R17 ;  /* 0x0000001100007388 */ /* 0x0003e80000000800 */
[----:B------:R1:W-:Y:S04]  /*9890*/  STS [R0+0x280], R19 ;  /* 0x0002801300007388 */ /* 0x0003e80000000800 */
[----:B------:R1:W-:Y:S04]  /*98a0*/  STS [R0+0x20], R5 ;  /* 0x0000200500007388 */ /* 0x0003e80000000800 */
[----:B------:R1:W-:Y:S01]  /*98b0*/  STS [R0+0x2a0], R7 ;  /* 0x0002a00700007388 */ /* 0x0003e20000000800 */
[----:B------:R-:W-:Y:S06]  /*98c0*/  BAR.SYNC.DEFER_BLOCKING 0x0 ;  /* 0x0000000000007b1d */ /* 0x000fec0000010000 */
[----:B-1----:R-:W-:Y:S05]  /*98d0*/  @!P0 EXIT ;  /* 0x000000000000894d */ /* 0x002fea0003800000 */
[----:B------:R-:W0:Y:S01]  /*98e0*/  LDS.128 R4, [R4] ;  /* 0x0000000004047984 */ /* 0x000e220000000c00 */
[----:B------:R-:W1:Y:S02]  /*98f0*/  LDC.64 R2, c[0x0][0x220] ;  /* 0x00008800ff027b82 */ /* 0x000e640000000a00 */
[----:B-1----:R-:W-:-:S05]  /*9900*/  IMAD.WIDE R2, R9, 0x2, R2 ;  /* 0x0000000209027825 */ /* 0x002fca00078e0202 */
[----:B0-----:R-:W-:Y:S01]  /*9910*/  STG.E.128 desc[UR6][R2.64], R4 ;  /* 0x0000000402007986 */ /* 0x001fe2000c101d06 */
[----:B------:R-:W-:Y:S05]  /*9920*/  EXIT ;  /* 0x000000000000794d */ /* 0x000fea0003800000 */
.L_x_0:
[----:B------:R-:W-:-:S00]  /*9930*/  BRA `(.L_x_0) ;  /* 0xfffffffc00fc7947 */ /* 0x000fc0000383ffff */
[----:B------:R-:W-:-:S00]  /*9940*/  NOP ;  /* 0x0000000000007918 */ /* 0x000fc00000000000 */
        /* <DEDUP_REMOVED lines=11> */
.L_x_1:


//--------------------- .nv.shared.triton_mm      --------------------------
	.section	.nv.shared.triton_mm,"aw",@nobits
	.sectionflags	@""
	.align	16
	.zero		1024


//--------------------- .nv.constant0.triton_mm   --------------------------
	.section	.nv.constant0.triton_mm,"a",@progbits
	.sectionflags	@""
	.align	4
.nv.constant0.triton_mm:
	.zero		552
